//
// Generated by NVIDIA NVVM Compiler
//
// Compiler Build ID: CL-36424714
// Cuda compilation tools, release 13.0, V13.0.88
// Based on NVVM 20.0.0
//

.version 9.0
.target sm_100
.address_size 64

	// .globl	_Z4gemmPKfS0_Pfiii
.extern .shared .align 16 .b8 shared_mem[];

.visible .entry _Z4gemmPKfS0_Pfiii(
	.param .u64 .ptr .align 1 _Z4gemmPKfS0_Pfiii_param_0,
	.param .u64 .ptr .align 1 _Z4gemmPKfS0_Pfiii_param_1,
	.param .u64 .ptr .align 1 _Z4gemmPKfS0_Pfiii_param_2,
	.param .u32 _Z4gemmPKfS0_Pfiii_param_3,
	.param .u32 _Z4gemmPKfS0_Pfiii_param_4,
	.param .u32 _Z4gemmPKfS0_Pfiii_param_5
)
{
	.reg .pred 	%p<13>;
	.reg .b32 	%r<41>;
	.reg .b32 	%f<68>;
	.reg .b64 	%rd<53>;

	ld.param.u64 	%rd7, [_Z4gemmPKfS0_Pfiii_param_0];
	ld.param.u64 	%rd8, [_Z4gemmPKfS0_Pfiii_param_1];
	ld.param.u64 	%rd6, [_Z4gemmPKfS0_Pfiii_param_2];
	ld.param.u32 	%r20, [_Z4gemmPKfS0_Pfiii_param_3];
	ld.param.u32 	%r18, [_Z4gemmPKfS0_Pfiii_param_4];
	ld.param.u32 	%r19, [_Z4gemmPKfS0_Pfiii_param_5];
	cvta.to.global.u64 	%rd1, %rd8;
	cvta.to.global.u64 	%rd2, %rd7;
	mov.u32 	%r21, %ctaid.y;
	mov.u32 	%r22, %ntid.y;
	mov.u32 	%r23, %tid.y;
	mad.lo.s32 	%r1, %r21, %r22, %r23;
	mov.u32 	%r24, %ctaid.x;
	mov.u32 	%r25, %ntid.x;
	mov.u32 	%r26, %tid.x;
	mad.lo.s32 	%r2, %r24, %r25, %r26;
	setp.ge.s32 	%p1, %r1, %r20;
	setp.ge.s32 	%p2, %r2, %r19;
	or.pred  	%p3, %p1, %p2;
	@%p3 bra 	$L__BB0_14;
	setp.lt.s32 	%p4, %r18, 1;
	mov.f32 	%f67, 0f00000000;
	@%p4 bra 	$L__BB0_13;
	mul.lo.s32 	%r3, %r18, %r1;
	and.b32  	%r4, %r18, 7;
	setp.lt.u32 	%p5, %r18, 8;
	mov.f32 	%f67, 0f00000000;
	mov.b32 	%r39, 0;
	@%p5 bra 	$L__BB0_5;
	and.b32  	%r39, %r18, 2147483640;
	neg.s32 	%r37, %r39;
	shl.b32 	%r7, %r19, 3;
	mul.wide.u32 	%rd9, %r3, 4;
	add.s64 	%rd10, %rd9, %rd2;
	add.s64 	%rd52, %rd10, 16;
	mov.f32 	%f67, 0f00000000;
	mul.wide.s32 	%rd13, %r19, 4;
	mov.u32 	%r36, %r2;
$L__BB0_4:
	.pragma "nounroll";
	ld.global.f32 	%f17, [%rd52+-16];
	mul.wide.s32 	%rd11, %r36, 4;
	add.s64 	%rd12, %rd1, %rd11;
	ld.global.f32 	%f18, [%rd12];
	fma.rn.f32 	%f19, %f17, %f18, %f67;
	ld.global.f32 	%f20, [%rd52+-12];
	add.s64 	%rd14, %rd12, %rd13;
	ld.global.f32 	%f21, [%rd14];
	fma.rn.f32 	%f22, %f20, %f21, %f19;
	ld.global.f32 	%f23, [%rd52+-8];
	add.s64 	%rd15, %rd14, %rd13;
	ld.global.f32 	%f24, [%rd15];
	fma.rn.f32 	%f25, %f23, %f24, %f22;
	ld.global.f32 	%f26, [%rd52+-4];
	add.s64 	%rd16, %rd15, %rd13;
	ld.global.f32 	%f27, [%rd16];
	fma.rn.f32 	%f28, %f26, %f27, %f25;
	ld.global.f32 	%f29, [%rd52];
	add.s64 	%rd17, %rd16, %rd13;
	ld.global.f32 	%f30, [%rd17];
	fma.rn.f32 	%f31, %f29, %f30, %f28;
	ld.global.f32 	%f32, [%rd52+4];
	add.s64 	%rd18, %rd17, %rd13;
	ld.global.f32 	%f33, [%rd18];
	fma.rn.f32 	%f34, %f32, %f33, %f31;
	ld.global.f32 	%f35, [%rd52+8];
	add.s64 	%rd19, %rd18, %rd13;
	ld.global.f32 	%f36, [%rd19];
	fma.rn.f32 	%f37, %f35, %f36, %f34;
	ld.global.f32 	%f38, [%rd52+12];
	add.s64 	%rd20, %rd19, %rd13;
	ld.global.f32 	%f39, [%rd20];
	fma.rn.f32 	%f67, %f38, %f39, %f37;
	add.s32 	%r37, %r37, 8;
	add.s32 	%r36, %r36, %r7;
	add.s64 	%rd52, %rd52, 32;
	setp.ne.s32 	%p6, %r37, 0;
	@%p6 bra 	$L__BB0_4;
$L__BB0_5:
	setp.eq.s32 	%p7, %r4, 0;
	@%p7 bra 	$L__BB0_13;
	and.b32  	%r13, %r18, 3;
	setp.lt.u32 	%p8, %r4, 4;
	@%p8 bra 	$L__BB0_8;
	add.s32 	%r28, %r39, %r3;
	mul.wide.u32 	%rd21, %r28, 4;
	add.s64 	%rd22, %rd2, %rd21;
	ld.global.f32 	%f41, [%rd22];
	mad.lo.s32 	%r29, %r39, %r19, %r2;
	mul.wide.s32 	%rd23, %r29, 4;
	add.s64 	%rd24, %rd1, %rd23;
	ld.global.f32 	%f42, [%rd24];
	fma.rn.f32 	%f43, %f41, %f42, %f67;
	cvt.u64.u32 	%rd25, %r3;
	cvt.u64.u32 	%rd26, %r39;
	add.s64 	%rd27, %rd26, %rd25;
	shl.b64 	%rd28, %rd27, 2;
	add.s64 	%rd29, %rd2, %rd28;
	ld.global.f32 	%f44, [%rd29+4];
	mul.wide.s32 	%rd30, %r19, 4;
	add.s64 	%rd31, %rd24, %rd30;
	ld.global.f32 	%f45, [%rd31];
	fma.rn.f32 	%f46, %f44, %f45, %f43;
	ld.global.f32 	%f47, [%rd29+8];
	add.s64 	%rd32, %rd31, %rd30;
	ld.global.f32 	%f48, [%rd32];
	fma.rn.f32 	%f49, %f47, %f48, %f46;
	ld.global.f32 	%f50, [%rd29+12];
	add.s64 	%rd33, %rd32, %rd30;
	ld.global.f32 	%f51, [%rd33];
	fma.rn.f32 	%f67, %f50, %f51, %f49;
	add.s32 	%r39, %r39, 4;
$L__BB0_8:
	setp.eq.s32 	%p9, %r13, 0;
	@%p9 bra 	$L__BB0_13;
	setp.eq.s32 	%p10, %r13, 1;
	@%p10 bra 	$L__BB0_11;
	add.s32 	%r30, %r39, %r3;
	mul.wide.u32 	%rd34, %r30, 4;
	add.s64 	%rd35, %rd2, %rd34;
	ld.global.f32 	%f53, [%rd35];
	mad.lo.s32 	%r31, %r39, %r19, %r2;
	mul.wide.s32 	%rd36, %r31, 4;
	add.s64 	%rd37, %rd1, %rd36;
	ld.global.f32 	%f54, [%rd37];
	fma.rn.f32 	%f55, %f53, %f54, %f67;
	cvt.u64.u32 	%rd38, %r3;
	cvt.u64.u32 	%rd39, %r39;
	add.s64 	%rd40, %rd39, %rd38;
	shl.b64 	%rd41, %rd40, 2;
	add.s64 	%rd42, %rd2, %rd41;
	ld.global.f32 	%f56, [%rd42+4];
	mul.wide.s32 	%rd43, %r19, 4;
	add.s64 	%rd44, %rd37, %rd43;
	ld.global.f32 	%f57, [%rd44];
	fma.rn.f32 	%f67, %f56, %f57, %f55;
	add.s32 	%r39, %r39, 2;
$L__BB0_11:
	and.b32  	%r32, %r18, 1;
	setp.eq.b32 	%p11, %r32, 1;
	not.pred 	%p12, %p11;
	@%p12 bra 	$L__BB0_13;
	add.s32 	%r33, %r39, %r3;
	mul.wide.u32 	%rd45, %r33, 4;
	add.s64 	%rd46, %rd2, %rd45;
	ld.global.f32 	%f58, [%rd46];
	mad.lo.s32 	%r34, %r39, %r19, %r2;
	mul.wide.s32 	%rd47, %r34, 4;
	add.s64 	%rd48, %rd1, %rd47;
	ld.global.f32 	%f59, [%rd48];
	fma.rn.f32 	%f67, %f58, %f59, %f67;
$L__BB0_13:
	mad.lo.s32 	%r35, %r19, %r1, %r2;
	cvta.to.global.u64 	%rd49, %rd6;
	mul.wide.s32 	%rd50, %r35, 4;
	add.s64 	%rd51, %rd49, %rd50;
	st.global.f32 	[%rd51], %f67;
$L__BB0_14:
	ret;

}
	// .globl	_Z10tiled_gemmPKfS0_Pfiiiiii
.visible .entry _Z10tiled_gemmPKfS0_Pfiiiiii(
	.param .u64 .ptr .align 1 _Z10tiled_gemmPKfS0_Pfiiiiii_param_0,
	.param .u64 .ptr .align 1 _Z10tiled_gemmPKfS0_Pfiiiiii_param_1,
	.param .u64 .ptr .align 1 _Z10tiled_gemmPKfS0_Pfiiiiii_param_2,
	.param .u32 _Z10tiled_gemmPKfS0_Pfiiiiii_param_3,
	.param .u32 _Z10tiled_gemmPKfS0_Pfiiiiii_param_4,
	.param .u32 _Z10tiled_gemmPKfS0_Pfiiiiii_param_5,
	.param .u32 _Z10tiled_gemmPKfS0_Pfiiiiii_param_6,
	.param .u32 _Z10tiled_gemmPKfS0_Pfiiiiii_param_7,
	.param .u32 _Z10tiled_gemmPKfS0_Pfiiiiii_param_8
)
{
	.reg .pred 	%p<19>;
	.reg .b32 	%r<56>;
	.reg .b32 	%f<19>;
	.reg .b64 	%rd<13>;

	ld.param.u64 	%rd3, [_Z10tiled_gemmPKfS0_Pfiiiiii_param_0];
	ld.param.u64 	%rd4, [_Z10tiled_gemmPKfS0_Pfiiiiii_param_1];
	ld.param.u64 	%rd5, [_Z10tiled_gemmPKfS0_Pfiiiiii_param_2];
	ld.param.u32 	%r25, [_Z10tiled_gemmPKfS0_Pfiiiiii_param_3];
	ld.param.u32 	%r26, [_Z10tiled_gemmPKfS0_Pfiiiiii_param_4];
	ld.param.u32 	%r27, [_Z10tiled_gemmPKfS0_Pfiiiiii_param_5];
	ld.param.u32 	%r28, [_Z10tiled_gemmPKfS0_Pfiiiiii_param_6];
	ld.param.u32 	%r29, [_Z10tiled_gemmPKfS0_Pfiiiiii_param_7];
	ld.param.u32 	%r30, [_Z10tiled_gemmPKfS0_Pfiiiiii_param_8];
	mov.u32 	%r31, %ctaid.y;
	mov.u32 	%r1, %tid.y;
	mad.lo.s32 	%r2, %r30, %r31, %r1;
	mov.u32 	%r32, %ctaid.x;
	mov.u32 	%r3, %tid.x;
	mad.lo.s32 	%r4, %r29, %r32, %r3;
	add.s32 	%r33, %r26, %r29;
	add.s32 	%r34, %r33, -1;
	div.s32 	%r5, %r34, %r29;
	setp.lt.s32 	%p1, %r5, 1;
	mov.f32 	%f17, 0f00000000;
	@%p1 bra 	$L__BB1_12;
	mul.lo.s32 	%r36, %r30, %r29;
	mul.lo.s32 	%r37, %r29, %r1;
	add.s32 	%r38, %r37, %r3;
	shl.b32 	%r39, %r38, 2;
	mov.u32 	%r40, shared_mem;
	add.s32 	%r6, %r40, %r39;
	mul.lo.s32 	%r7, %r2, %r26;
	shl.b32 	%r41, %r36, 2;
	add.s32 	%r8, %r6, %r41;
	shl.b32 	%r42, %r3, 2;
	add.s32 	%r43, %r41, %r42;
	add.s32 	%r9, %r40, %r43;
	shl.b32 	%r10, %r29, 2;
	shl.b32 	%r44, %r37, 2;
	add.s32 	%r11, %r40, %r44;
	cvta.to.global.u64 	%rd1, %rd3;
	cvta.to.global.u64 	%rd2, %rd4;
	mov.f32 	%f17, 0f00000000;
	mov.b32 	%r51, 0;
$L__BB1_2:
	setp.ge.s32 	%p2, %r2, %r25;
	mul.lo.s32 	%r54, %r51, %r29;
	add.s32 	%r14, %r54, %r3;
	setp.ge.s32 	%p3, %r14, %r26;
	mov.f32 	%f15, 0f00000000;
	or.pred  	%p4, %p2, %p3;
	@%p4 bra 	$L__BB1_4;
	add.s32 	%r46, %r14, %r7;
	mul.wide.s32 	%rd6, %r46, 4;
	add.s64 	%rd7, %rd1, %rd6;
	ld.global.f32 	%f15, [%rd7];
$L__BB1_4:
	setp.ge.u32 	%p5, %r1, %r29;
	st.shared.f32 	[%r6], %f15;
	@%p5 bra 	$L__BB1_8;
	setp.ge.s32 	%p6, %r4, %r28;
	add.s32 	%r15, %r54, %r1;
	setp.ge.s32 	%p7, %r15, %r27;
	or.pred  	%p8, %p6, %p7;
	@%p8 bra 	$L__BB1_7;
	mad.lo.s32 	%r48, %r15, %r28, %r4;
	mul.wide.s32 	%rd8, %r48, 4;
	add.s64 	%rd9, %rd2, %rd8;
	ld.global.f32 	%f11, [%rd9];
	st.shared.f32 	[%r8], %f11;
	bra.uni 	$L__BB1_8;
$L__BB1_7:
	mov.b32 	%r47, 0;
	st.shared.u32 	[%r8], %r47;
$L__BB1_8:
	setp.lt.s32 	%p9, %r29, 1;
	bar.sync 	0;
	setp.ge.s32 	%p10, %r54, %r26;
	or.pred  	%p11, %p9, %p10;
	@%p11 bra 	$L__BB1_11;
	mov.b32 	%r55, 0;
	mov.u32 	%r52, %r11;
	mov.u32 	%r53, %r9;
$L__BB1_10:
	ld.shared.f32 	%f12, [%r52];
	ld.shared.f32 	%f13, [%r53];
	fma.rn.f32 	%f17, %f12, %f13, %f17;
	add.s32 	%r55, %r55, 1;
	setp.lt.s32 	%p12, %r55, %r29;
	add.s32 	%r54, %r54, 1;
	setp.lt.s32 	%p13, %r54, %r26;
	and.pred  	%p14, %p12, %p13;
	add.s32 	%r53, %r53, %r10;
	add.s32 	%r52, %r52, 4;
	@%p14 bra 	$L__BB1_10;
$L__BB1_11:
	bar.sync 	0;
	add.s32 	%r51, %r51, 1;
	setp.ne.s32 	%p15, %r51, %r5;
	@%p15 bra 	$L__BB1_2;
$L__BB1_12:
	setp.ge.s32 	%p16, %r2, %r25;
	setp.ge.s32 	%p17, %r4, %r28;
	or.pred  	%p18, %p17, %p16;
	@%p18 bra 	$L__BB1_14;
	mad.lo.s32 	%r50, %r2, %r28, %r4;
	cvta.to.global.u64 	%rd10, %rd5;
	mul.wide.s32 	%rd11, %r50, 4;
	add.s64 	%rd12, %rd10, %rd11;
	st.global.f32 	[%rd12], %f17;
$L__BB1_14:
	ret;

}


// ===== COMPILED SASS (sm_100) =====

	.target	sm_100

	.elftype	@"ET_EXEC"


//--------------------- .note.nv.tkinfo           --------------------------
	.section	.note.nv.tkinfo,"",@"SHT_NOTE"
	.sectionflags	@"SHF_NOTE_NV_TKINFO"
	.tkinfo
        /*0018*/ 	.word	0x00000002
        /*0030*/ 	.string	""
        /*0030*/ 	.string	"ptxas"
        /*0030*/ 	.string	"Cuda compilation tools, release 13.0, V13.0.88"
        /*0030*/ 	.string	"Build cuda_13.0.r13.0/compiler.36424714_0"
        /*0030*/ 	.string	"-arch sm_100 -m 64 "



//--------------------- .note.nv.cuinfo           --------------------------
	.section	.note.nv.cuinfo,"",@"SHT_NOTE"
	.sectionflags	@"SHF_NOTE_NV_CUINFO"
        /*0018*/ 	.short	0x0002
        /*001a*/ 	.short	0x0064
        /*001c*/ 	.short	0x0082
	.zero		2


//--------------------- .nv.info                  --------------------------
	.section	.nv.info,"",@"SHT_CUDA_INFO"
	.align	4


	//----- nvinfo : EIATTR_REGCOUNT
	.align		4
        /*0000*/ 	.byte	0x04, 0x2f
        /*0002*/ 	.short	(.L_1 - .L_0)
	.align		4
.L_0:
        /*0004*/ 	.word	index@(_Z4gemmPKfS0_Pfiii)
        /*0008*/ 	.word	0x00000020


	//----- nvinfo : EIATTR_FRAME_SIZE
	.align		4
.L_1:
        /*000c*/ 	.byte	0x04, 0x11
        /*000e*/ 	.short	(.L_3 - .L_2)
	.align		4
.L_2:
        /*0010*/ 	.word	index@(_Z4gemmPKfS0_Pfiii)
        /*0014*/ 	.word	0x00000000


	//----- nvinfo : EIATTR_REGCOUNT
	.align		4
.L_3:
        /*0018*/ 	.byte	0x04, 0x2f
        /*001a*/ 	.short	(.L_5 - .L_4)
	.align		4
.L_4:
        /*001c*/ 	.word	index@(_Z10tiled_gemmPKfS0_Pfiiiiii)
        /*0020*/ 	.word	0x00000016


	//----- nvinfo : EIATTR_FRAME_SIZE
	.align		4
.L_5:
        /*0024*/ 	.byte	0x04, 0x11
        /*0026*/ 	.short	(.L_7 - .L_6)
	.align		4
.L_6:
        /*0028*/ 	.word	index@(_Z10tiled_gemmPKfS0_Pfiiiiii)
        /*002c*/ 	.word	0x00000000


	//----- nvinfo : EIATTR_MIN_STACK_SIZE
	.align		4
.L_7:
        /*0030*/ 	.byte	0x04, 0x12
        /*0032*/ 	.short	(.L_9 - .L_8)
	.align		4
.L_8:
        /*0034*/ 	.word	index@(_Z10tiled_gemmPKfS0_Pfiiiiii)
        /*0038*/ 	.word	0x00000000


	//----- nvinfo : EIATTR_MIN_STACK_SIZE
	.align		4
.L_9:
        /*003c*/ 	.byte	0x04, 0x12
        /*003e*/ 	.short	(.L_11 - .L_10)
	.align		4
.L_10:
        /*0040*/ 	.word	index@(_Z4gemmPKfS0_Pfiii)
        /*0044*/ 	.word	0x00000000
.L_11:


//--------------------- .nv.compat                --------------------------
	.section	.nv.compat,"",@"SHT_CUDA_COMPAT_INFO"
	.align	4
        /*0000*/ 	.byte	0x02, 0x09, 0x00, 0x00, 0x02, 0x02, 0x01, 0x00, 0x02, 0x05, 0x05, 0x00, 0x03, 0x07, 0x01, 0x01
        /*0010*/ 	.byte	0x02, 0x03, 0x00, 0x00, 0x02, 0x06, 0x01, 0x00, 0x04, 0x0b, 0x08, 0x00, 0x09, 0x00, 0x00, 0x00
        /*0020*/ 	.byte	0x00, 0x00, 0x00, 0x00


//--------------------- .nv.info._Z10tiled_gemmPKfS0_Pfiiiiii --------------------------
	.section	.nv.info._Z10tiled_gemmPKfS0_Pfiiiiii,"",@"SHT_CUDA_INFO"
	.sectionflags	@""
	.align	4


	//----- nvinfo : EIATTR_CUDA_API_VERSION
	.align		4
        /*0000*/ 	.byte	0x04, 0x37
        /*0002*/ 	.short	(.L_13 - .L_12)
.L_12:
        /*0004*/ 	.word	0x00000082


	//----- nvinfo : EIATTR_KPARAM_INFO
	.align		4
.L_13:
        /*0008*/ 	.byte	0x04, 0x17
        /*000a*/ 	.short	(.L_15 - .L_14)
.L_14:
        /*000c*/ 	.word	0x00000000
        /*0010*/ 	.short	0x0008
        /*0012*/ 	.short	0x002c
        /*0014*/ 	.byte	0x00, 0xf0, 0x11, 0x00


	//----- nvinfo : EIATTR_KPARAM_INFO
	.align		4
.L_15:
        /*0018*/ 	.byte	0x04, 0x17
        /*001a*/ 	.short	(.L_17 - .L_16)
.L_16:
        /*001c*/ 	.word	0x00000000
        /*0020*/ 	.short	0x0007
        /*0022*/ 	.short	0x0028
        /*0024*/ 	.byte	0x00, 0xf0, 0x11, 0x00


	//----- nvinfo : EIATTR_KPARAM_INFO
	.align		4
.L_17:
        /*0028*/ 	.byte	0x04, 0x17
        /*002a*/ 	.short	(.L_19 - .L_18)
.L_18:
        /*002c*/ 	.word	0x00000000
        /*0030*/ 	.short	0x0006
        /*0032*/ 	.short	0x0024
        /*0034*/ 	.byte	0x00, 0xf0, 0x11, 0x00


	//----- nvinfo : EIATTR_KPARAM_INFO
	.align		4
.L_19:
        /*0038*/ 	.byte	0x04, 0x17
        /*003a*/ 	.short	(.L_21 - .L_20)
.L_20:
        /*003c*/ 	.word	0x00000000
        /*0040*/ 	.short	0x0005
        /*0042*/ 	.short	0x0020
        /*0044*/ 	.byte	0x00, 0xf0, 0x11, 0x00


	//----- nvinfo : EIATTR_KPARAM_INFO
	.align		4
.L_21:
        /*0048*/ 	.byte	0x04, 0x17
        /*004a*/ 	.short	(.L_23 - .L_22)
.L_22:
        /*004c*/ 	.word	0x00000000
        /*0050*/ 	.short	0x0004
        /*0052*/ 	.short	0x001c
        /*0054*/ 	.byte	0x00, 0xf0, 0x11, 0x00


	//----- nvinfo : EIATTR_KPARAM_INFO
	.align		4
.L_23:
        /*0058*/ 	.byte	0x04, 0x17
        /*005a*/ 	.short	(.L_25 - .L_24)
.L_24:
        /*005c*/ 	.word	0x00000000
        /*0060*/ 	.short	0x0003
        /*0062*/ 	.short	0x0018
        /*0064*/ 	.byte	0x00, 0xf0, 0x11, 0x00


	//----- nvinfo : EIATTR_KPARAM_INFO
	.align		4
.L_25:
        /*0068*/ 	.byte	0x04, 0x17
        /*006a*/ 	.short	(.L_27 - .L_26)
.L_26:
        /*006c*/ 	.word	0x00000000
        /*0070*/ 	.short	0x0002
        /*0072*/ 	.short	0x0010
        /*0074*/ 	.byte	0x00, 0xf5, 0x21, 0x00


	//----- nvinfo : EIATTR_KPARAM_INFO
	.align		4
.L_27:
        /*0078*/ 	.byte	0x04, 0x17
        /*007a*/ 	.short	(.L_29 - .L_28)
.L_28:
        /*007c*/ 	.word	0x00000000
        /*0080*/ 	.short	0x0001
        /*0082*/ 	.short	0x0008
        /*0084*/ 	.byte	0x00, 0xf5, 0x21, 0x00


	//----- nvinfo : EIATTR_KPARAM_INFO
	.align		4
.L_29:
        /*0088*/ 	.byte	0x04, 0x17
        /*008a*/ 	.short	(.L_31 - .L_30)
.L_30:
        /*008c*/ 	.word	0x00000000
        /*0090*/ 	.short	0x0000
        /*0092*/ 	.short	0x0000
        /*0094*/ 	.byte	0x00, 0xf5, 0x21, 0x00


	//----- nvinfo : EIATTR_SPARSE_MMA_MASK
	.align		4
.L_31:
        /*0098*/ 	.byte	0x03, 0x50
        /*009a*/ 	.short	0x0000


	//----- nvinfo : EIATTR_MAXREG_COUNT
	.align		4
        /*009c*/ 	.byte	0x03, 0x1b
        /*009e*/ 	.short	0x00ff


	//----- nvinfo : EIATTR_NUM_BARRIERS
	.align		4
        /*00a0*/ 	.byte	0x02, 0x4c
        /*00a2*/ 	.byte	0x01
	.zero		1


	//----- nvinfo : EIATTR_MERCURY_ISA_VERSION
	.align		4
        /*00a4*/ 	.byte	0x03, 0x5f
        /*00a6*/ 	.short	0x0101


	//----- nvinfo : EIATTR_VRC_CTA_INIT_COUNT
	.align		4
        /*00a8*/ 	.byte	0x02, 0x4a
	.zero		1
	.zero		1


	//----- nvinfo : EIATTR_EXIT_INSTR_OFFSETS
	.align		4
        /*00ac*/ 	.byte	0x04, 0x1c
        /*00ae*/ 	.short	(.L_33 - .L_32)


	//   ....[0]....
.L_32:
        /*00b0*/ 	.word	0x000006d0


	//   ....[1]....
        /*00b4*/ 	.word	0x00000720


	//----- nvinfo : EIATTR_CRS_STACK_SIZE
	.align		4
.L_33:
        /*00b8*/ 	.byte	0x04, 0x1e
        /*00ba*/ 	.short	(.L_35 - .L_34)
.L_34:
        /*00bc*/ 	.word	0x00000000


	//----- nvinfo : EIATTR_CBANK_PARAM_SIZE
	.align		4
.L_35:
        /*00c0*/ 	.byte	0x03, 0x19
        /*00c2*/ 	.short	0x0030


	//----- nvinfo : EIATTR_PARAM_CBANK
	.align		4
        /*00c4*/ 	.byte	0x04, 0x0a
        /*00c6*/ 	.short	(.L_37 - .L_36)
	.align		4
.L_36:
        /*00c8*/ 	.word	index@(.nv.constant0._Z10tiled_gemmPKfS0_Pfiiiiii)
        /*00cc*/ 	.short	0x0380
        /*00ce*/ 	.short	0x0030


	//----- nvinfo : EIATTR_SW_WAR
	.align		4
.L_37:
        /*00d0*/ 	.byte	0x04, 0x36
        /*00d2*/ 	.short	(.L_39 - .L_38)
.L_38:
        /*00d4*/ 	.word	0x00000008
.L_39:


//--------------------- .nv.info._Z4gemmPKfS0_Pfiii --------------------------
	.section	.nv.info._Z4gemmPKfS0_Pfiii,"",@"SHT_CUDA_INFO"
	.sectionflags	@""
	.align	4


	//----- nvinfo : EIATTR_CUDA_API_VERSION
	.align		4
        /*0000*/ 	.byte	0x04, 0x37
        /*0002*/ 	.short	(.L_41 - .L_40)
.L_40:
        /*0004*/ 	.word	0x00000082


	//----- nvinfo : EIATTR_KPARAM_INFO
	.align		4
.L_41:
        /*0008*/ 	.byte	0x04, 0x17
        /*000a*/ 	.short	(.L_43 - .L_42)
.L_42:
        /*000c*/ 	.word	0x00000000
        /*0010*/ 	.short	0x0005
        /*0012*/ 	.short	0x0020
        /*0014*/ 	.byte	0x00, 0xf0, 0x11, 0x00


	//----- nvinfo : EIATTR_KPARAM_INFO
	.align		4
.L_43:
        /*0018*/ 	.byte	0x04, 0x17
        /*001a*/ 	.short	(.L_45 - .L_44)
.L_44:
        /*001c*/ 	.word	0x00000000
        /*0020*/ 	.short	0x0004
        /*0022*/ 	.short	0x001c
        /*0024*/ 	.byte	0x00, 0xf0, 0x11, 0x00


	//----- nvinfo : EIATTR_KPARAM_INFO
	.align		4
.L_45:
        /*0028*/ 	.byte	0x04, 0x17
        /*002a*/ 	.short	(.L_47 - .L_46)
.L_46:
        /*002c*/ 	.word	0x00000000
        /*0030*/ 	.short	0x0003
        /*0032*/ 	.short	0x0018
        /*0034*/ 	.byte	0x00, 0xf0, 0x11, 0x00


	//----- nvinfo : EIATTR_KPARAM_INFO
	.align		4
.L_47:
        /*0038*/ 	.byte	0x04, 0x17
        /*003a*/ 	.short	(.L_49 - .L_48)
.L_48:
        /*003c*/ 	.word	0x00000000
        /*0040*/ 	.short	0x0002
        /*0042*/ 	.short	0x0010
        /*0044*/ 	.byte	0x00, 0xf5, 0x21, 0x00


	//----- nvinfo : EIATTR_KPARAM_INFO
	.align		4
.L_49:
        /*0048*/ 	.byte	0x04, 0x17
        /*004a*/ 	.short	(.L_51 - .L_50)
.L_50:
        /*004c*/ 	.word	0x00000000
        /*0050*/ 	.short	0x0001
        /*0052*/ 	.short	0x0008
        /*0054*/ 	.byte	0x00, 0xf5, 0x21, 0x00


	//----- nvinfo : EIATTR_KPARAM_INFO
	.align		4
.L_51:
        /*0058*/ 	.byte	0x04, 0x17
        /*005a*/ 	.short	(.L_53 - .L_52)
.L_52:
        /*005c*/ 	.word	0x00000000
        /*0060*/ 	.short	0x0000
        /*0062*/ 	.short	0x0000
        /*0064*/ 	.byte	0x00, 0xf5, 0x21, 0x00


	//----- nvinfo : EIATTR_SPARSE_MMA_MASK
	.align		4
.L_53:
        /*0068*/ 	.byte	0x03, 0x50
        /*006a*/ 	.short	0x0000


	//----- nvinfo : EIATTR_MAXREG_COUNT
	.align		4
        /*006c*/ 	.byte	0x03, 0x1b
        /*006e*/ 	.short	0x00ff


	//----- nvinfo : EIATTR_MERCURY_ISA_VERSION
	.align		4
        /*0070*/ 	.byte	0x03, 0x5f
        /*0072*/ 	.short	0x0101


	//----- nvinfo : EIATTR_VRC_CTA_INIT_COUNT
	.align		4
        /*0074*/ 	.byte	0x02, 0x4a
	.zero		1
	.zero		1


	//----- nvinfo : EIATTR_EXIT_INSTR_OFFSETS
	.align		4
        /*0078*/ 	.byte	0x04, 0x1c
        /*007a*/ 	.short	(.L_55 - .L_54)


	//   ....[0]....
.L_54:
        /*007c*/ 	.word	0x000000d0


	//   ....[1]....
        /*0080*/ 	.word	0x000008f0


	//----- nvinfo : EIATTR_CBANK_PARAM_SIZE
	.align		4
.L_55:
        /*0084*/ 	.byte	0x03, 0x19
        /*0086*/ 	.short	0x0024


	//----- nvinfo : EIATTR_PARAM_CBANK
	.align		4
        /*0088*/ 	.byte	0x04, 0x0a
        /*008a*/ 	.short	(.L_57 - .L_56)
	.align		4
.L_56:
        /*008c*/ 	.word	index@(.nv.constant0._Z4gemmPKfS0_Pfiii)
        /*0090*/ 	.short	0x0380
        /*0092*/ 	.short	0x0024


	//----- nvinfo : EIATTR_SW_WAR
	.align		4
.L_57:
        /*0094*/ 	.byte	0x04, 0x36
        /*0096*/ 	.short	(.L_59 - .L_58)
.L_58:
        /*0098*/ 	.word	0x00000008
.L_59:


//--------------------- .nv.callgraph             --------------------------
	.section	.nv.callgraph,"",@"SHT_CUDA_CALLGRAPH"
	.align	4
	.sectionentsize	8
	.align		4
        /*0000*/ 	.word	0x00000000
	.align		4
        /*0004*/ 	.word	0xffffffff
	.align		4
        /*0008*/ 	.word	0x00000000
	.align		4
        /*000c*/ 	.word	0xfffffffe
	.align		4
        /*0010*/ 	.word	0x00000000
	.align		4
        /*0014*/ 	.word	0xfffffffd
	.align		4
        /*0018*/ 	.word	0x00000000
	.align		4
        /*001c*/ 	.word	0xfffffffc


//--------------------- .text._Z10tiled_gemmPKfS0_Pfiiiiii --------------------------
	.section	.text._Z10tiled_gemmPKfS0_Pfiiiiii,"ax",@progbits
	.align	128
        .global         _Z10tiled_gemmPKfS0_Pfiiiiii
        .type           _Z10tiled_gemmPKfS0_Pfiiiiii,@function
        .size           _Z10tiled_gemmPKfS0_Pfiiiiii,(.L_x_15 - _Z10tiled_gemmPKfS0_Pfiiiiii)
        .other          _Z10tiled_gemmPKfS0_Pfiiiiii,@"STO_CUDA_ENTRY STV_DEFAULT"
_Z10tiled_gemmPKfS0_Pfiiiiii:
.text._Z10tiled_gemmPKfS0_Pfiiiiii:
[----:B------:R-:W-:Y:S01]  /*0000*/  LDC R1, c[0x0][0x37c] ;  /* 0x0000df00ff017b82 */ /* 0x000fe20000000800 */
[----:B------:R-:W0:Y:S01]  /*0010*/  LDCU.64 UR10, c[0x0][0x3a8] ;  /* 0x00007500ff0a77ac */ /* 0x000e220008000a00 */
[----:B------:R-:W1:Y:S01]  /*0020*/  LDCU UR4, c[0x0][0x39c] ;  /* 0x00007380ff0477ac */ /* 0x000e620008000800 */
[----:B------:R-:W2:Y:S01]  /*0030*/  LDCU.64 UR8, c[0x0][0x358] ;  /* 0x00006b00ff0877ac */ /* 0x000ea20008000a00 */
[----:B0-----:R-:W-:Y:S01]  /*0040*/  IMAD.U32 R0, RZ, RZ, UR10 ;  /* 0x0000000aff007e24 */ /* 0x001fe2000f8e00ff */
[----:B-1----:R-:W-:-:S04]  /*0050*/  UIADD3 UR4, UPT, UPT, UR10, -0x1, UR4 ;  /* 0xffffffff0a047890 */ /* 0x002fc8000fffe004 */
[----:B------:R-:W-:-:S04]  /*0060*/  IABS R5, R0 ;  /* 0x0000000000057213 */ /* 0x000fc80000000000 */
[----:B------:R-:W0:Y:S01]  /*0070*/  I2F.RP R0, R5 ;  /* 0x0000000500007306 */ /* 0x000e220000209400 */
[----:B------:R-:W-:Y:S01]  /*0080*/  IMAD.U32 R4, RZ, RZ, UR4 ;  /* 0x00000004ff047e24 */ /* 0x000fe2000f8e00ff */
[----:B------:R-:W-:-:S06]  /*0090*/  ULOP3.LUT UR4, UR4, UR10, URZ, 0x3c, !UPT ;  /* 0x0000000a04047292 */ /* 0x000fcc000f8e3cff */
[----:B------:R-:W-:-:S05]  /*00a0*/  ISETP.LE.AND P1, PT, RZ, UR4, PT ;  /* 0x00000004ff007c0c */ /* 0x000fca000bf23270 */
[----:B------:R-:W1:Y:S01]  /*00b0*/  S2UR UR4, SR_CTAID.Y ;  /* 0x00000000000479c3 */ /* 0x000e620000002600 */
[----:B0-----:R-:W0:Y:S02]  /*00c0*/  MUFU.RCP R0, R0 ;  /* 0x0000000000007308 */ /* 0x001e240000001000 */
[----:B0-----:R-:W-:Y:S01]  /*00d0*/  VIADD R2, R0, 0xffffffe ;  /* 0x0ffffffe00027836 */ /* 0x001fe20000000000 */
[----:B------:R-:W-:-:S05]  /*00e0*/  IABS R0, R4 ;  /* 0x0000000400007213 */ /* 0x000fca0000000000 */
[----:B------:R0:W3:Y:S02]  /*00f0*/  F2I.FTZ.U32.TRUNC.NTZ R3, R2 ;  /* 0x0000000200037305 */ /* 0x0000e4000021f000 */
[----:B0-----:R-:W-:Y:S01]  /*0100*/  IMAD.MOV.U32 R2, RZ, RZ, RZ ;  /* 0x000000ffff027224 */ /* 0x001fe200078e00ff */
[----:B---3--:R-:W-:-:S05]  /*0110*/  IADD3 R6, PT, PT, RZ, -R3, RZ ;  /* 0x80000003ff067210 */ /* 0x008fca0007ffe0ff */
[----:B------:R-:W-:Y:S02]  /*0120*/  IMAD R7, R6, R5, RZ ;  /* 0x0000000506077224 */ /* 0x000fe400078e02ff */
[----:B------:R-:W0:Y:S02]  /*0130*/  S2R R6, SR_TID.X ;  /* 0x0000000000067919 */ /* 0x000e240000002100 */
[----:B------:R-:W-:Y:S02]  /*0140*/  IMAD.HI.U32 R3, R3, R7, R2 ;  /* 0x0000000703037227 */ /* 0x000fe400078e0002 */
[----:B------:R-:W1:Y:S04]  /*0150*/  S2R R7, SR_TID.Y ;  /* 0x0000000000077919 */ /* 0x000e680000002200 */
[----:B------:R-:W-:-:S02]  /*0160*/  IMAD.HI.U32 R10, R3, R0, RZ ;  /* 0x00000000030a7227 */ /* 0x000fc400078e00ff */
[----:B------:R-:W0:Y:S03]  /*0170*/  S2R R3, SR_CTAID.X ;  /* 0x0000000000037919 */ /* 0x000e260000002500 */
[----:B------:R-:W-:-:S05]  /*0180*/  IADD3 R2, PT, PT, -R10, RZ, RZ ;  /* 0x000000ff0a027210 */ /* 0x000fca0007ffe1ff */
[----:B------:R-:W-:Y:S02]  /*0190*/  IMAD R0, R5, R2, R0 ;  /* 0x0000000205007224 */ /* 0x000fe400078e0200 */
[----:B------:R-:W-:-:S03]  /*01a0*/  IMAD.U32 R2, RZ, RZ, UR11 ;  /* 0x0000000bff027e24 */ /* 0x000fc6000f8e00ff */
[----:B------:R-:W-:-:S13]  /*01b0*/  ISETP.GT.U32.AND P2, PT, R5, R0, PT ;  /* 0x000000000500720c */ /* 0x000fda0003f44070 */
[----:B------:R-:W-:Y:S02]  /*01c0*/  @!P2 IMAD.IADD R0, R0, 0x1, -R5 ;  /* 0x000000010000a824 */ /* 0x000fe400078e0a05 */
[----:B------:R-:W-:Y:S01]  /*01d0*/  @!P2 VIADD R10, R10, 0x1 ;  /* 0x000000010a0aa836 */ /* 0x000fe20000000000 */
[----:B------:R-:W-:Y:S02]  /*01e0*/  ISETP.NE.AND P2, PT, RZ, UR10, PT ;  /* 0x0000000aff007c0c */ /* 0x000fe4000bf45270 */
[----:B------:R-:W-:Y:S01]  /*01f0*/  ISETP.GE.U32.AND P0, PT, R0, R5, PT ;  /* 0x000000050000720c */ /* 0x000fe20003f06070 */
[----:B0-----:R-:W-:Y:S02]  /*0200*/  IMAD R4, R3, UR10, R6 ;  /* 0x0000000a03047c24 */ /* 0x001fe4000f8e0206 */
[----:B------:R-:W-:Y:S02]  /*0210*/  HFMA2 R0, -RZ, RZ, 0, 0 ;  /* 0x00000000ff007431 */ /* 0x000fe400000001ff */
[----:B-1----:R-:W-:-:S08]  /*0220*/  IMAD R5, R2, UR4, R7 ;  /* 0x0000000402057c24 */ /* 0x002fd0000f8e0207 */
[----:B------:R-:W-:-:S05]  /*0230*/  @P0 IADD3 R10, PT, PT, R10, 0x1, RZ ;  /* 0x000000010a0a0810 */ /* 0x000fca0007ffe0ff */
[----:B------:R-:W-:Y:S01]  /*0240*/  @!P1 IMAD.MOV R10, RZ, RZ, -R10 ;  /* 0x000000ffff0a9224 */ /* 0x000fe200078e0a0a */
[----:B------:R-:W-:-:S04]  /*0250*/  @!P2 LOP3.LUT R10, RZ, UR10, RZ, 0x33, !PT ;  /* 0x0000000aff0aac12 */ /* 0x000fc8000f8e33ff */
[----:B------:R-:W-:-:S13]  /*0260*/  ISETP.GE.AND P0, PT, R10, 0x1, PT ;  /* 0x000000010a00780c */ /* 0x000fda0003f06270 */
[----:B--2---:R-:W-:Y:S05]  /*0270*/  @!P0 BRA `(.L_x_0) ;  /* 0x0000000400048947 */ /* 0x004fea0003800000 */
[----:B------:R-:W0:Y:S01]  /*0280*/  S2UR UR7, SR_CgaCtaId ;  /* 0x00000000000779c3 */ /* 0x000e220000008800 */
[----:B------:R-:W-:Y:S02]  /*0290*/  UIMAD UR4, UR11, UR10, URZ ;  /* 0x0000000a0b0472a4 */ /* 0x000fe4000f8e02ff */
[----:B------:R-:W-:Y:S01]  /*02a0*/  IMAD R3, R7, UR10, RZ ;  /* 0x0000000a07037c24 */ /* 0x000fe2000f8e02ff */
[----:B------:R-:W-:Y:S01]  /*02b0*/  UMOV UR5, 0x400 ;  /* 0x0000040000057882 */ /* 0x000fe20000000000 */
[----:B------:R-:W-:Y:S01]  /*02c0*/  IMAD.MOV.U32 R0, RZ, RZ, RZ ;  /* 0x000000ffff007224 */ /* 0x000fe200078e00ff */
[----:B------:R-:W-:Y:S01]  /*02d0*/  USHF.L.U32 UR6, UR4, 0x2, URZ ;  /* 0x0000000204067899 */ /* 0x000fe200080006ff */
[----:B------:R-:W-:Y:S02]  /*02e0*/  IMAD.IADD R11, R3, 0x1, R6 ;  /* 0x00000001030b7824 */ /* 0x000fe400078e0206 */
[----:B------:R-:W-:-:S03]  /*02f0*/  UMOV UR4, URZ ;  /* 0x000000ff00047c82 */ /* 0x000fc60008000000 */
[----:B------:R-:W-:Y:S01]  /*0300*/  LEA R13, R6, UR6, 0x2 ;  /* 0x00000006060d7c11 */ /* 0x000fe2000f8e10ff */
[----:B0-----:R-:W-:-:S06]  /*0310*/  ULEA UR5, UR7, UR5, 0x18 ;  /* 0x0000000507057291 */ /* 0x001fcc000f8ec0ff */
[----:B------:R-:W-:Y:S02]  /*0320*/  LEA R11, R11, UR5, 0x2 ;  /* 0x000000050b0b7c11 */ /* 0x000fe4000f8e10ff */
[----:B------:R-:W-:Y:S02]  /*0330*/  LEA R12, R3, UR5, 0x2 ;  /* 0x00000005030c7c11 */ /* 0x000fe4000f8e10ff */
[----:B------:R-:W-:-:S07]  /*0340*/  IADD3 R13, PT, PT, R13, UR5, RZ ;  /* 0x000000050d0d7c10 */ /* 0x000fce000fffe0ff */
.L_x_8:
[----:B0-----:R-:W0:Y:S01]  /*0350*/  LDC R16, c[0x0][0x3a8] ;  /* 0x0000ea00ff107b82 */ /* 0x001e220000000800 */
[----:B------:R-:W-:Y:S01]  /*0360*/  BSSY.RECONVERGENT B0, `(.L_x_1) ;  /* 0x000000c000007945 */ /* 0x000fe20003800200 */
[----:B--2---:R-:W-:-:S06]  /*0370*/  MOV R8, RZ ;  /* 0x000000ff00087202 */ /* 0x004fcc0000000f00 */
[----:B-1----:R-:W1:Y:S01]  /*0380*/  LDC.64 R2, c[0x0][0x398] ;  /* 0x0000e600ff027b82 */ /* 0x002e620000000a00 */
[----:B0-----:R-:W-:-:S04]  /*0390*/  IMAD R14, R16, UR4, RZ ;  /* 0x00000004100e7c24 */ /* 0x001fc8000f8e02ff */
[----:B------:R-:W-:-:S05]  /*03a0*/  IMAD.IADD R18, R14, 0x1, R6 ;  /* 0x000000010e127824 */ /* 0x000fca00078e0206 */
[----:B-1----:R-:W-:-:S04]  /*03b0*/  ISETP.GE.AND P0, PT, R18, R3, PT ;  /* 0x000000031200720c */ /* 0x002fc80003f06270 */
[----:B------:R-:W-:-:S13]  /*03c0*/  ISETP.GE.OR P0, PT, R5, R2, P0 ;  /* 0x000000020500720c */ /* 0x000fda0000706670 */
[----:B------:R-:W-:Y:S05]  /*03d0*/  @P0 BRA `(.L_x_2) ;  /* 0x0000000000100947 */ /* 0x000fea0003800000 */
[----:B------:R-:W0:Y:S01]  /*03e0*/  LDC.64 R8, c[0x0][0x380] ;  /* 0x0000e000ff087b82 */ /* 0x000e220000000a00 */
[----:B------:R-:W-:-:S04]  /*03f0*/  IMAD R15, R5, R3, R18 ;  /* 0x00000003050f7224 */ /* 0x000fc800078e0212 */
[----:B0-----:R-:W-:-:S06]  /*0400*/  IMAD.WIDE R8, R15, 0x4, R8 ;  /* 0x000000040f087825 */ /* 0x001fcc00078e0208 */
[----:B------:R0:W5:Y:S02]  /*0410*/  LDG.E R8, desc[UR8][R8.64] ;  /* 0x0000000808087981 */ /* 0x000164000c1e1900 */
.L_x_2:
[----:B------:R-:W-:Y:S05]  /*0420*/  BSYNC.RECONVERGENT B0 ;  /* 0x0000000000007941 */ /* 0x000fea0003800200 */
.L_x_1:
[----:B-----5:R1:W-:Y:S01]  /*0430*/  STS [R11], R8 ;  /* 0x000000080b007388 */ /* 0x0203e20000000800 */
[----:B------:R-:W-:Y:S01]  /*0440*/  ISETP.GE.U32.AND P0, PT, R7, R16, PT ;  /* 0x000000100700720c */ /* 0x000fe20003f06070 */
[----:B------:R-:W-:Y:S01]  /*0450*/  UIADD3 UR4, UPT, UPT, UR4, 0x1, URZ ;  /* 0x0000000104047890 */ /* 0x000fe2000fffe0ff */
[----:B------:R-:W-:Y:S05]  /*0460*/  BSSY.RECONVERGENT B0, `(.L_x_3) ;  /* 0x000000f000007945 */ /* 0x000fea0003800200 */
[----:B------:R-:W-:-:S06]  /*0470*/  ISETP.NE.AND P1, PT, R10, UR4, PT ;  /* 0x000000040a007c0c */ /* 0x000fcc000bf25270 */
[----:B-1----:R-:W-:Y:S07]  /*0480*/  @P0 BRA `(.L_x_4) ;  /* 0x0000000000300947 */ /* 0x002fee0003800000 */
[----:B------:R-:W1:Y:S01]  /*0490*/  LDC.64 R18, c[0x0][0x3a0] ;  /* 0x0000e800ff127b82 */ /* 0x000e620000000a00 */
[----:B------:R-:W-:-:S05]  /*04a0*/  IMAD.IADD R15, R14, 0x1, R7 ;  /* 0x000000010e0f7824 */ /* 0x000fca00078e0207 */
[----:B-1----:R-:W-:-:S04]  /*04b0*/  ISETP.GE.AND P0, PT, R15, R18, PT ;  /* 0x000000120f00720c */ /* 0x002fc80003f06270 */
[----:B------:R-:W-:-:S13]  /*04c0*/  ISETP.GE.OR P0, PT, R4, R19, P0 ;  /* 0x000000130400720c */ /* 0x000fda0000706670 */
[----:B------:R-:W-:Y:S05]  /*04d0*/  @P0 BRA `(.L_x_5) ;  /* 0x0000000000180947 */ /* 0x000fea0003800000 */
[----:B0-----:R-:W0:Y:S01]  /*04e0*/  LDC.64 R8, c[0x0][0x388] ;  /* 0x0000e200ff087b82 */ /* 0x001e220000000a00 */
[----:B------:R-:W-:-:S04]  /*04f0*/  IMAD R19, R15, R19, R4 ;  /* 0x000000130f137224 */ /* 0x000fc800078e0204 */
[----:B0-----:R-:W-:-:S06]  /*0500*/  IMAD.WIDE R8, R19, 0x4, R8 ;  /* 0x0000000413087825 */ /* 0x001fcc00078e0208 */
[----:B------:R-:W2:Y:S04]  /*0510*/  LDG.E R8, desc[UR8][R8.64] ;  /* 0x0000000808087981 */ /* 0x000ea8000c1e1900 */
[----:B--2---:R2:W-:Y:S01]  /*0520*/  STS [R11+UR6], R8 ;  /* 0x000000080b007988 */ /* 0x0045e20008000806 */
[----:B------:R-:W-:Y:S05]  /*0530*/  BRA `(.L_x_4) ;  /* 0x0000000000047947 */ /* 0x000fea0003800000 */
.L_x_5:
[----:B------:R1:W-:Y:S02]  /*0540*/  STS [R11+UR6], RZ ;  /* 0x000000ff0b007988 */ /* 0x0003e40008000806 */
.L_x_4:
[----:B------:R-:W-:Y:S05]  /*0550*/  BSYNC.RECONVERGENT B0 ;  /* 0x0000000000007941 */ /* 0x000fea0003800200 */
.L_x_3:
[----:B------:R-:W-:Y:S01]  /*0560*/  BAR.SYNC.DEFER_BLOCKING 0x0 ;  /* 0x0000000000007b1d */ /* 0x000fe20000010000 */
[----:B------:R-:W-:-:S04]  /*0570*/  ISETP.GE.AND P0, PT, R14, R3, PT ;  /* 0x000000030e00720c */ /* 0x000fc80003f06270 */
[----:B------:R-:W-:-:S13]  /*0580*/  ISETP.LT.OR P0, PT, R16, 0x1, P0 ;  /* 0x000000011000780c */ /* 0x000fda0000701670 */
[----:B------:R-:W-:Y:S05]  /*0590*/  @P0 BRA `(.L_x_6) ;  /* 0x0000000000340947 */ /* 0x000fea0003800000 */
[----:B------:R-:W-:Y:S01]  /*05a0*/  MOV R2, R12 ;  /* 0x0000000c00027202 */ /* 0x000fe20000000f00 */
[----:B0-----:R-:W-:Y:S01]  /*05b0*/  IMAD.MOV.U32 R9, RZ, RZ, R13 ;  /* 0x000000ffff097224 */ /* 0x001fe200078e000d */
[----:B------:R-:W-:-:S06]  /*05c0*/  UMOV UR5, URZ ;  /* 0x000000ff00057c82 */ /* 0x000fcc0008000000 */
.L_x_7:
[----:B------:R0:W-:Y:S01]  /*05d0*/  LDS R15, [R2] ;  /* 0x00000000020f7984 */ /* 0x0001e20000000800 */
[----:B------:R-:W-:Y:S01]  /*05e0*/  UIADD3 UR5, UPT, UPT, UR5, 0x1, URZ ;  /* 0x0000000105057890 */ /* 0x000fe2000fffe0ff */
[----:B------:R-:W-:Y:S02]  /*05f0*/  IADD3 R14, PT, PT, R14, 0x1, RZ ;  /* 0x000000010e0e7810 */ /* 0x000fe40007ffe0ff */
[----:B--2---:R2:W3:Y:S02]  /*0600*/  LDS R8, [R9] ;  /* 0x0000000009087984 */ /* 0x0044e40000000800 */
[----:B------:R-:W-:Y:S02]  /*0610*/  ISETP.LT.AND P2, PT, R14, R3, PT ;  /* 0x000000030e00720c */ /* 0x000fe40003f41270 */
[----:B------:R-:W-:Y:S01]  /*0620*/  ISETP.LE.AND P0, PT, R16, UR5, PT ;  /* 0x0000000510007c0c */ /* 0x000fe2000bf03270 */
[----:B0-----:R-:W-:Y:S01]  /*0630*/  VIADD R2, R2, 0x4 ;  /* 0x0000000402027836 */ /* 0x001fe20000000000 */
[----:B--2---:R-:W-:Y:S01]  /*0640*/  LEA R9, R16, R9, 0x2 ;  /* 0x0000000910097211 */ /* 0x004fe200078e10ff */
[----:B---3--:R-:W-:-:S10]  /*0650*/  FFMA R0, R15, R8, R0 ;  /* 0x000000080f007223 */ /* 0x008fd40000000000 */
[----:B------:R-:W-:Y:S05]  /*0660*/  @!P0 BRA P2, `(.L_x_7) ;  /* 0xfffffffc00d88947 */ /* 0x000fea000103ffff */
.L_x_6:
[----:B------:R-:W-:Y:S06]  /*0670*/  BAR.SYNC.DEFER_BLOCKING 0x0 ;  /* 0x0000000000007b1d */ /* 0x000fec0000010000 */
[----:B------:R-:W-:Y:S05]  /*0680*/  @P1 BRA `(.L_x_8) ;  /* 0xfffffffc00301947 */ /* 0x000fea000383ffff */
.L_x_0:
[----:B------:R-:W3:Y:S01]  /*0690*/  LDCU UR5, c[0x0][0x398] ;  /* 0x00007300ff0577ac */ /* 0x000ee20008000800 */
[----:B------:R-:W4:Y:S01]  /*06a0*/  LDCU UR7, c[0x0][0x3a4] ;  /* 0x00007480ff0777ac */ /* 0x000f220008000800 */
[----:B---3--:R-:W-:-:S04]  /*06b0*/  ISETP.GE.AND P0, PT, R5, UR5, PT ;  /* 0x0000000505007c0c */ /* 0x008fc8000bf06270 */
[----:B----4-:R-:W-:-:S13]  /*06c0*/  ISETP.GE.OR P0, PT, R4, UR7, P0 ;  /* 0x0000000704007c0c */ /* 0x010fda0008706670 */
[----:B------:R-:W-:Y:S05]  /*06d0*/  @P0 EXIT ;  /* 0x000000000000094d */ /* 0x000fea0003800000 */
[----:B------:R-:W3:Y:S01]  /*06e0*/  LDC.64 R2, c[0x0][0x390] ;  /* 0x0000e400ff027b82 */ /* 0x000ee20000000a00 */
[----:B------:R-:W-:-:S04]  /*06f0*/  IMAD R5, R5, UR7, R4 ;  /* 0x0000000705057c24 */ /* 0x000fc8000f8e0204 */
[----:B---3--:R-:W-:-:S05]  /*0700*/  IMAD.WIDE R2, R5, 0x4, R2 ;  /* 0x0000000405027825 */ /* 0x008fca00078e0202 */
[----:B------:R-:W-:Y:S01]  /*0710*/  STG.E desc[UR8][R2.64], R0 ;  /* 0x0000000002007986 */ /* 0x000fe2000c101908 */
[----:B------:R-:W-:Y:S05]  /*0720*/  EXIT ;  /* 0x000000000000794d */ /* 0x000fea0003800000 */
.L_x_9:
[----:B------:R-:W-:-:S00]  /*0730*/  BRA `(.L_x_9) ;  /* 0xfffffffc00fc7947 */ /* 0x000fc0000383ffff */
[----:B------:R-:W-:-:S00]  /*0740*/  NOP ;  /* 0x0000000000007918 */ /* 0x000fc00000000000 */
        /* <DEDUP_REMOVED lines=11> */
.L_x_15:


//--------------------- .text._Z4gemmPKfS0_Pfiii  --------------------------
	.section	.text._Z4gemmPKfS0_Pfiii,"ax",@progbits
	.align	128
        .global         _Z4gemmPKfS0_Pfiii
        .type           _Z4gemmPKfS0_Pfiii,@function
        .size           _Z4gemmPKfS0_Pfiii,(.L_x_16 - _Z4gemmPKfS0_Pfiii)
        .other          _Z4gemmPKfS0_Pfiii,@"STO_CUDA_ENTRY STV_DEFAULT"
_Z4gemmPKfS0_Pfiii:
.text._Z4gemmPKfS0_Pfiii:
[----:B------:R-:W-:Y:S01]  /*0000*/  LDC R1, c[0x0][0x37c] ;  /* 0x0000df00ff017b82 */ /* 0x000fe20000000800 */
[----:B------:R-:W0:Y:S07]  /*0010*/  S2R R5, SR_TID.X ;  /* 0x0000000000057919 */ /* 0x000e2e0000002100 */
[----:B------:R-:W1:Y:S01]  /*0020*/  LDC R16, c[0x0][0x364] ;  /* 0x0000d900ff107b82 */ /* 0x000e620000000800 */
[----:B------:R-:W2:Y:S01]  /*0030*/  LDCU UR6, c[0x0][0x398] ;  /* 0x00007300ff0677ac */ /* 0x000ea20008000800 */
[----:B------:R-:W1:Y:S06]  /*0040*/  S2R R3, SR_TID.Y ;  /* 0x0000000000037919 */ /* 0x000e6c0000002200 */
[----:B------:R-:W0:Y:S08]  /*0050*/  S2UR UR5, SR_CTAID.X ;  /* 0x00000000000579c3 */ /* 0x000e300000002500 */
[----:B------:R-:W0:Y:S08]  /*0060*/  LDC R0, c[0x0][0x360] ;  /* 0x0000d800ff007b82 */ /* 0x000e300000000800 */
[----:B------:R-:W1:Y:S08]  /*0070*/  S2UR UR4, SR_CTAID.Y ;  /* 0x00000000000479c3 */ /* 0x000e700000002600 */
[----:B------:R-:W3:Y:S01]  /*0080*/  LDC R17, c[0x0][0x3a0] ;  /* 0x0000e800ff117b82 */ /* 0x000ee20000000800 */
[----:B0-----:R-:W-:-:S02]  /*0090*/  IMAD R0, R0, UR5, R5 ;  /* 0x0000000500007c24 */ /* 0x001fc4000f8e0205 */
[----:B-1----:R-:W-:-:S03]  /*00a0*/  IMAD R16, R16, UR4, R3 ;  /* 0x0000000410107c24 */ /* 0x002fc6000f8e0203 */
[----:B---3--:R-:W-:-:S04]  /*00b0*/  ISETP.GE.AND P0, PT, R0, R17, PT ;  /* 0x000000110000720c */ /* 0x008fc80003f06270 */
[----:B--2---:R-:W-:-:S13]  /*00c0*/  ISETP.GE.OR P0, PT, R16, UR6, P0 ;  /* 0x0000000610007c0c */ /* 0x004fda0008706670 */
[----:B------:R-:W-:Y:S05]  /*00d0*/  @P0 EXIT ;  /* 0x000000000000094d */ /* 0x000fea0003800000 */
[----:B------:R-:W0:Y:S01]  /*00e0*/  LDC R19, c[0x0][0x39c] ;  /* 0x0000e700ff137b82 */ /* 0x000e220000000800 */
[----:B------:R-:W1:Y:S01]  /*00f0*/  LDCU.64 UR4, c[0x0][0x358] ;  /* 0x00006b00ff0477ac */ /* 0x000e620008000a00 */
[----:B------:R-:W-:Y:S01]  /*0100*/  HFMA2 R24, -RZ, RZ, 0, 0 ;  /* 0x00000000ff187431 */ /* 0x000fe200000001ff */
[----:B0-----:R-:W-:-:S13]  /*0110*/  ISETP.GE.AND P0, PT, R19, 0x1, PT ;  /* 0x000000011300780c */ /* 0x001fda0003f06270 */
[----:B-1----:R-:W-:Y:S05]  /*0120*/  @!P0 BRA `(.L_x_10) ;  /* 0x0000000400e08947 */ /* 0x002fea0003800000 */
[C---:B------:R-:W-:Y:S01]  /*0130*/  ISETP.GE.U32.AND P1, PT, R19.reuse, 0x8, PT ;  /* 0x000000081300780c */ /* 0x040fe20003f26070 */
[----:B------:R-:W-:Y:S01]  /*0140*/  IMAD R20, R16, R19, RZ ;  /* 0x0000001310147224 */ /* 0x000fe200078e02ff */
[----:B------:R-:W-:Y:S02]  /*0150*/  LOP3.LUT R27, R19, 0x7, RZ, 0xc0, !PT ;  /* 0x00000007131b7812 */ /* 0x000fe400078ec0ff */
[----:B------:R-:W-:Y:S02]  /*0160*/  MOV R24, RZ ;  /* 0x000000ff00187202 */ /* 0x000fe40000000f00 */
[----:B------:R-:W-:Y:S02]  /*0170*/  ISETP.NE.AND P0, PT, R27, RZ, PT ;  /* 0x000000ff1b00720c */ /* 0x000fe40003f05270 */
[----:B------:R-:W-:-:S05]  /*0180*/  MOV R21, RZ ;  /* 0x000000ff00157202 */ /* 0x000fca0000000f00 */
[----:B------:R-:W-:Y:S06]  /*0190*/  @!P1 BRA `(.L_x_11) ;  /* 0x0000000000c49947 */ /* 0x000fec0003800000 */
[----:B------:R-:W0:Y:S01]  /*01a0*/  LDC.64 R2, c[0x0][0x380] ;  /* 0x0000e000ff027b82 */ /* 0x000e220000000a00 */
[----:B------:R-:W-:Y:S02]  /*01b0*/  LOP3.LUT R21, R19, 0x7ffffff8, RZ, 0xc0, !PT ;  /* 0x7ffffff813157812 */ /* 0x000fe400078ec0ff */
[----:B------:R-:W-:Y:S02]  /*01c0*/  MOV R24, RZ ;  /* 0x000000ff00187202 */ /* 0x000fe40000000f00 */
[----:B------:R-:W-:Y:S02]  /*01d0*/  MOV R18, R0 ;  /* 0x0000000000127202 */ /* 0x000fe40000000f00 */
[----:B------:R-:W-:Y:S01]  /*01e0*/  IADD3 R22, PT, PT, -R21, RZ, RZ ;  /* 0x000000ff15167210 */ /* 0x000fe20007ffe1ff */
[----:B0-----:R-:W-:-:S03]  /*01f0*/  IMAD.WIDE.U32 R2, R20, 0x4, R2 ;  /* 0x0000000414027825 */ /* 0x001fc600078e0002 */
[----:B------:R-:W-:-:S04]  /*0200*/  IADD3 R4, P1, PT, R2, 0x10, RZ ;  /* 0x0000001002047810 */ /* 0x000fc80007f3e0ff */
[----:B------:R-:W-:-:S09]  /*0210*/  IADD3.X R5, PT, PT, RZ, R3, RZ, P1, !PT ;  /* 0x00000003ff057210 */ /* 0x000fd20000ffe4ff */
.L_x_12:
[----:B------:R-:W0:Y:S01]  /*0220*/  LDC.64 R14, c[0x0][0x388] ;  /* 0x0000e200ff0e7b82 */ /* 0x000e220000000a00 */
[----:B------:R-:W-:Y:S02]  /*0230*/  MOV R2, R4 ;  /* 0x0000000400027202 */ /* 0x000fe40000000f00 */
[----:B------:R-:W-:-:S05]  /*0240*/  MOV R3, R5 ;  /* 0x0000000500037202 */ /* 0x000fca0000000f00 */
[----:B------:R-:W2:Y:S04]  /*0250*/  LDG.E R25, desc[UR4][R2.64+-0x10] ;  /* 0xfffff00402197981 */ /* 0x000ea8000c1e1900 */
[----:B------:R-:W3:Y:S04]  /*0260*/  LDG.E R23, desc[UR4][R2.64+-0xc] ;  /* 0xfffff40402177981 */ /* 0x000ee8000c1e1900 */
[----:B------:R-:W4:Y:S04]  /*0270*/  LDG.E R29, desc[UR4][R2.64+-0x8] ;  /* 0xfffff804021d7981 */ /* 0x000f28000c1e1900 */
[----:B------:R-:W5:Y:S01]  /*0280*/  LDG.E R28, desc[UR4][R2.64+-0x4] ;  /* 0xfffffc04021c7981 */ /* 0x000f62000c1e1900 */
[----:B0-----:R-:W-:-:S05]  /*0290*/  IMAD.WIDE R14, R18, 0x4, R14 ;  /* 0x00000004120e7825 */ /* 0x001fca00078e020e */
[----:B------:R0:W2:Y:S01]  /*02a0*/  LDG.E R26, desc[UR4][R14.64] ;  /* 0x000000040e1a7981 */ /* 0x0000a2000c1e1900 */
[----:B------:R-:W-:-:S04]  /*02b0*/  IMAD.WIDE R12, R17, 0x4, R14 ;  /* 0x00000004110c7825 */ /* 0x000fc800078e020e */
[C---:B------:R-:W-:Y:S02]  /*02c0*/  IMAD.WIDE R4, R17.reuse, 0x4, R12 ;  /* 0x0000000411047825 */ /* 0x040fe400078e020c */
[----:B------:R-:W3:Y:S02]  /*02d0*/  LDG.E R12, desc[UR4][R12.64] ;  /* 0x000000040c0c7981 */ /* 0x000ee4000c1e1900 */
[C---:B------:R-:W-:Y:S02]  /*02e0*/  IMAD.WIDE R8, R17.reuse, 0x4, R4 ;  /* 0x0000000411087825 */ /* 0x040fe400078e0204 */
[----:B------:R-:W4:Y:S02]  /*02f0*/  LDG.E R4, desc[UR4][R4.64] ;  /* 0x0000000404047981 */ /* 0x000f24000c1e1900 */
[C---:B------:R-:W-:Y:S02]  /*0300*/  IMAD.WIDE R6, R17.reuse, 0x4, R8 ;  /* 0x0000000411067825 */ /* 0x040fe400078e0208 */
[----:B------:R-:W5:Y:S02]  /*0310*/  LDG.E R8, desc[UR4][R8.64] ;  /* 0x0000000408087981 */ /* 0x000f64000c1e1900 */
[----:B------:R-:W-:-:S02]  /*0320*/  IMAD.WIDE R10, R17, 0x4, R6 ;  /* 0x00000004110a7825 */ /* 0x000fc400078e0206 */
[----:B------:R-:W5:Y:S04]  /*0330*/  LDG.E R5, desc[UR4][R2.64] ;  /* 0x0000000402057981 */ /* 0x000f68000c1e1900 */
[----:B------:R-:W5:Y:S01]  /*0340*/  LDG.E R6, desc[UR4][R6.64] ;  /* 0x0000000406067981 */ /* 0x000f62000c1e1900 */
[----:B0-----:R-:W-:-:S03]  /*0350*/  IMAD.WIDE R14, R17, 0x4, R10 ;  /* 0x00000004110e7825 */ /* 0x001fc600078e020a */
[----:B------:R-:W5:Y:S04]  /*0360*/  LDG.E R10, desc[UR4][R10.64] ;  /* 0x000000040a0a7981 */ /* 0x000f68000c1e1900 */
[----:B------:R-:W5:Y:S04]  /*0370*/  LDG.E R13, desc[UR4][R14.64] ;  /* 0x000000040e0d7981 */ /* 0x000f68000c1e1900 */
[----:B------:R-:W5:Y:S04]  /*0380*/  LDG.E R7, desc[UR4][R2.64+0x4] ;  /* 0x0000040402077981 */ /* 0x000f68000c1e1900 */
[----:B------:R-:W5:Y:S01]  /*0390*/  LDG.E R9, desc[UR4][R2.64+0xc] ;  /* 0x00000c0402097981 */ /* 0x000f62000c1e1900 */
[----:B--2---:R-:W-:Y:S01]  /*03a0*/  FFMA R26, R25, R26, R24 ;  /* 0x0000001a191a7223 */ /* 0x004fe20000000018 */
[----:B------:R-:W-:-:S02]  /*03b0*/  IMAD.WIDE R24, R17, 0x4, R14 ;  /* 0x0000000411187825 */ /* 0x000fc400078e020e */
[----:B------:R-:W2:Y:S04]  /*03c0*/  LDG.E R14, desc[UR4][R2.64+0x8] ;  /* 0x00000804020e7981 */ /* 0x000ea8000c1e1900 */
[----:B------:R-:W2:Y:S01]  /*03d0*/  LDG.E R24, desc[UR4][R24.64] ;  /* 0x0000000418187981 */ /* 0x000ea2000c1e1900 */
[----:B---3--:R-:W-:Y:S01]  /*03e0*/  FFMA R12, R23, R12, R26 ;  /* 0x0000000c170c7223 */ /* 0x008fe2000000001a */
[----:B------:R-:W-:-:S03]  /*03f0*/  IADD3 R22, PT, PT, R22, 0x8, RZ ;  /* 0x0000000816167810 */ /* 0x000fc60007ffe0ff */
[----:B----4-:R-:W-:Y:S01]  /*0400*/  FFMA R29, R29, R4, R12 ;  /* 0x000000041d1d7223 */ /* 0x010fe2000000000c */
[----:B------:R-:W-:-:S03]  /*0410*/  ISETP.NE.AND P1, PT, R22, RZ, PT ;  /* 0x000000ff1600720c */ /* 0x000fc60003f25270 */
[----:B-----5:R-:W-:Y:S01]  /*0420*/  FFMA R8, R28, R8, R29 ;  /* 0x000000081c087223 */ /* 0x020fe2000000001d */
[----:B------:R-:W-:-:S03]  /*0430*/  IADD3 R4, P2, PT, R2, 0x20, RZ ;  /* 0x0000002002047810 */ /* 0x000fc60007f5e0ff */
[----:B------:R-:W-:Y:S01]  /*0440*/  FFMA R6, R5, R6, R8 ;  /* 0x0000000605067223 */ /* 0x000fe20000000008 */
[----:B------:R-:W-:Y:S02]  /*0450*/  IADD3.X R5, PT, PT, RZ, R3, RZ, P2, !PT ;  /* 0x00000003ff057210 */ /* 0x000fe400017fe4ff */
[----:B------:R-:W-:Y:S01]  /*0460*/  LEA R18, R17, R18, 0x3 ;  /* 0x0000001211127211 */ /* 0x000fe200078e18ff */
[----:B------:R-:W-:-:S04]  /*0470*/  FFMA R7, R7, R10, R6 ;  /* 0x0000000a07077223 */ /* 0x000fc80000000006 */
[----:B--2---:R-:W-:-:S04]  /*0480*/  FFMA R14, R14, R13, R7 ;  /* 0x0000000d0e0e7223 */ /* 0x004fc80000000007 */
[----:B------:R-:W-:Y:S01]  /*0490*/  FFMA R24, R9, R24, R14 ;  /* 0x0000001809187223 */ /* 0x000fe2000000000e */
[----:B------:R-:W-:Y:S06]  /*04a0*/  @P1 BRA `(.L_x_12) ;  /* 0xfffffffc005c1947 */ /* 0x000fec000383ffff */
.L_x_11:
[----:B------:R-:W-:Y:S05]  /*04b0*/  @!P0 BRA `(.L_x_10) ;  /* 0x0000000000fc8947 */ /* 0x000fea0003800000 */
[----:B------:R-:W-:Y:S02]  /*04c0*/  ISETP.GE.U32.AND P1, PT, R27, 0x4, PT ;  /* 0x000000041b00780c */ /* 0x000fe40003f26070 */
[----:B------:R-:W-:-:S04]  /*04d0*/  LOP3.LUT R14, R19, 0x3, RZ, 0xc0, !PT ;  /* 0x00000003130e7812 */ /* 0x000fc800078ec0ff */
[----:B------:R-:W-:-:S07]  /*04e0*/  ISETP.NE.AND P0, PT, R14, RZ, PT ;  /* 0x000000ff0e00720c */ /* 0x000fce0003f05270 */
[----:B------:R-:W-:Y:S06]  /*04f0*/  @!P1 BRA `(.L_x_13) ;  /* 0x00000000006c9947 */ /* 0x000fec0003800000 */
[----:B------:R-:W0:Y:S01]  /*0500*/  LDC.64 R4, c[0x0][0x388] ;  /* 0x0000e200ff047b82 */ /* 0x000e220000000a00 */
[----:B------:R-:W1:Y:S01]  /*0510*/  LDCU.64 UR6, c[0x0][0x380] ;  /* 0x00007000ff0677ac */ /* 0x000e620008000a00 */
[----:B------:R-:W-:Y:S01]  /*0520*/  IMAD R7, R21, R17, R0 ;  /* 0x0000001115077224 */ /* 0x000fe200078e0200 */
[CC--:B------:R-:W-:Y:S02]  /*0530*/  IADD3 R3, PT, PT, R20.reuse, R21.reuse, RZ ;  /* 0x0000001514037210 */ /* 0x0c0fe40007ffe0ff */
[----:B------:R-:W-:-:S03]  /*0540*/  IADD3 R8, P1, PT, R20, R21, RZ ;  /* 0x0000001514087210 */ /* 0x000fc60007f3e0ff */
[----:B------:R-:W2:Y:S01]  /*0550*/  LDC.64 R12, c[0x0][0x380] ;  /* 0x0000e000ff0c7b82 */ /* 0x000ea20000000a00 */
[----:B0-----:R-:W-:-:S04]  /*0560*/  IMAD.WIDE R4, R7, 0x4, R4 ;  /* 0x0000000407047825 */ /* 0x001fc800078e0204 */
[----:B------:R-:W-:Y:S02]  /*0570*/  IMAD.WIDE R6, R17, 0x4, R4 ;  /* 0x0000000411067825 */ /* 0x000fe400078e0204 */
[----:B------:R-:W3:Y:S02]  /*0580*/  LDG.E R4, desc[UR4][R4.64] ;  /* 0x0000000404047981 */ /* 0x000ee4000c1e1900 */
[----:B--2---:R-:W-:Y:S01]  /*0590*/  IMAD.WIDE.U32 R12, R3, 0x4, R12 ;  /* 0x00000004030c7825 */ /* 0x004fe200078e000c */
[----:B------:R-:W-:Y:S02]  /*05a0*/  IADD3.X R3, PT, PT, RZ, RZ, RZ, P1, !PT ;  /* 0x000000ffff037210 */ /* 0x000fe40000ffe4ff */
[----:B-1----:R-:W-:-:S03]  /*05b0*/  LEA R2, P1, R8, UR6, 0x2 ;  /* 0x0000000608027c11 */ /* 0x002fc6000f8210ff */
[----:B------:R-:W3:Y:S01]  /*05c0*/  LDG.E R13, desc[UR4][R12.64] ;  /* 0x000000040c0d7981 */ /* 0x000ee2000c1e1900 */
[----:B------:R-:W-:Y:S01]  /*05d0*/  LEA.HI.X R3, R8, UR7, R3, 0x2, P1 ;  /* 0x0000000708037c11 */ /* 0x000fe200088f1403 */
[C---:B------:R-:W-:Y:S02]  /*05e0*/  IMAD.WIDE R8, R17.reuse, 0x4, R6 ;  /* 0x0000000411087825 */ /* 0x040fe400078e0206 */
[----:B------:R-:W2:Y:S04]  /*05f0*/  LDG.E R6, desc[UR4][R6.64] ;  /* 0x0000000406067981 */ /* 0x000ea8000c1e1900 */
[----:B------:R-:W2:Y:S01]  /*0600*/  LDG.E R15, desc[UR4][R2.64+0x4] ;  /* 0x00000404020f7981 */ /* 0x000ea2000c1e1900 */
[----:B------:R-:W-:-:S03]  /*0610*/  IMAD.WIDE R10, R17, 0x4, R8 ;  /* 0x00000004110a7825 */ /* 0x000fc600078e0208 */
[----:B------:R-:W4:Y:S04]  /*0620*/  LDG.E R22, desc[UR4][R8.64] ;  /* 0x0000000408167981 */ /* 0x000f28000c1e1900 */
[----:B------:R-:W4:Y:S04]  /*0630*/  LDG.E R18, desc[UR4][R2.64+0x8] ;  /* 0x0000080402127981 */ /* 0x000f28000c1e1900 */
[----:B------:R-:W5:Y:S04]  /*0640*/  LDG.E R26, desc[UR4][R2.64+0xc] ;  /* 0x00000c04021a7981 */ /* 0x000f68000c1e1900 */
[----:B------:R-:W5:Y:S01]  /*0650*/  LDG.E R10, desc[UR4][R10.64] ;  /* 0x000000040a0a7981 */ /* 0x000f62000c1e1900 */
[----:B------:R-:W-:Y:S01]  /*0660*/  IADD3 R21, PT, PT, R21, 0x4, RZ ;  /* 0x0000000415157810 */ /* 0x000fe20007ffe0ff */
[----:B---3--:R-:W-:-:S04]  /*0670*/  FFMA R24, R13, R4, R24 ;  /* 0x000000040d187223 */ /* 0x008fc80000000018 */
[----:B--2---:R-:W-:-:S04]  /*0680*/  FFMA R15, R15, R6, R24 ;  /* 0x000000060f0f7223 */ /* 0x004fc80000000018 */
[----:B----4-:R-:W-:-:S04]  /*0690*/  FFMA R15, R18, R22, R15 ;  /* 0x00000016120f7223 */ /* 0x010fc8000000000f */
[----:B-----5:R-:W-:-:S07]  /*06a0*/  FFMA R24, R26, R10, R15 ;  /* 0x0000000a1a187223 */ /* 0x020fce000000000f */
.L_x_13:
[----:B------:R-:W-:Y:S05]  /*06b0*/  @!P0 BRA `(.L_x_10) ;  /* 0x00000000007c8947 */ /* 0x000fea0003800000 */
[----:B------:R-:W-:Y:S01]  /*06c0*/  ISETP.NE.AND P1, PT, R14, 0x1, PT ;  /* 0x000000010e00780c */ /* 0x000fe20003f25270 */
[----:B------:R-:W0:Y:S01]  /*06d0*/  LDC.64 R10, c[0x0][0x380] ;  /* 0x0000e000ff0a7b82 */ /* 0x000e220000000a00 */
[----:B------:R-:W-:-:S04]  /*06e0*/  LOP3.LUT R19, R19, 0x1, RZ, 0xc0, !PT ;  /* 0x0000000113137812 */ /* 0x000fc800078ec0ff */
[----:B------:R-:W-:-:S03]  /*06f0*/  ISETP.NE.U32.AND P0, PT, R19, 0x1, PT ;  /* 0x000000011300780c */ /* 0x000fc60003f05070 */
[----:B------:R-:W1:Y:S04]  /*0700*/  LDC.64 R8, c[0x0][0x388] ;  /* 0x0000e200ff087b82 */ /* 0x000e680000000a00 */
[CC--:B------:R-:W-:Y:S02]  /*0710*/  @P1 IADD3 R13, PT, PT, R20.reuse, R21.reuse, RZ ;  /* 0x00000015140d1210 */ /* 0x0c0fe40007ffe0ff */
[----:B------:R-:W-:Y:S02]  /*0720*/  @P1 IADD3 R12, P2, PT, R20, R21, RZ ;  /* 0x00000015140c1210 */ /* 0x000fe40007f5e0ff */
[----:B------:R-:W2:Y:S02]  /*0730*/  @P1 LDC.64 R2, c[0x0][0x380] ;  /* 0x0000e000ff021b82 */ /* 0x000ea40000000a00 */
[----:B------:R-:W-:-:S06]  /*0740*/  @P1 IADD3.X R14, PT, PT, RZ, RZ, RZ, P2, !PT ;  /* 0x000000ffff0e1210 */ /* 0x000fcc00017fe4ff */
[----:B------:R-:W3:Y:S01]  /*0750*/  LDC.64 R4, c[0x0][0x380] ;  /* 0x0000e000ff047b82 */ /* 0x000ee20000000a00 */
[----:B0-----:R-:W-:-:S04]  /*0760*/  @P1 IMAD.WIDE.U32 R10, R13, 0x4, R10 ;  /* 0x000000040d0a1825 */ /* 0x001fc800078e000a */
[C---:B------:R-:W-:Y:S01]  /*0770*/  @P1 IMAD R13, R21.reuse, R17, R0 ;  /* 0x00000011150d1224 */ /* 0x040fe200078e0200 */
[----:B------:R-:W-:Y:S01]  /*0780*/  @P1 IADD3 R21, PT, PT, R21, 0x2, RZ ;  /* 0x0000000215151810 */ /* 0x000fe20007ffe0ff */
[----:B------:R-:W4:Y:S01]  /*0790*/  @P1 LDG.E R11, desc[UR4][R10.64] ;  /* 0x000000040a0b1981 */ /* 0x000f22000c1e1900 */
[----:B------:R-:W0:Y:S01]  /*07a0*/  LDC.64 R6, c[0x0][0x388] ;  /* 0x0000e200ff067b82 */ /* 0x000e220000000a00 */
[----:B-1----:R-:W-:Y:S01]  /*07b0*/  @P1 IMAD.WIDE R8, R13, 0x4, R8 ;  /* 0x000000040d081825 */ /* 0x002fe200078e0208 */
[----:B------:R-:W-:Y:S02]  /*07c0*/  @!P0 IADD3 R15, PT, PT, R20, R21, RZ ;  /* 0x00000015140f8210 */ /* 0x000fe40007ffe0ff */
[----:B--2---:R-:W-:Y:S01]  /*07d0*/  @P1 LEA R2, P2, R12, R2, 0x2 ;  /* 0x000000020c021211 */ /* 0x004fe200078410ff */
[----:B------:R-:W-:-:S03]  /*07e0*/  @!P0 IMAD R21, R21, R17, R0 ;  /* 0x0000001115158224 */ /* 0x000fc600078e0200 */
[----:B------:R-:W-:Y:S01]  /*07f0*/  @P1 LEA.HI.X R3, R12, R3, R14, 0x2, P2 ;  /* 0x000000030c031211 */ /* 0x000fe200010f140e */
[----:B------:R-:W-:Y:S01]  /*0800*/  @P1 IMAD.WIDE R12, R17, 0x4, R8 ;  /* 0x00000004110c1825 */ /* 0x000fe200078e0208 */
[----:B------:R-:W4:Y:S03]  /*0810*/  @P1 LDG.E R14, desc[UR4][R8.64] ;  /* 0x00000004080e1981 */ /* 0x000f26000c1e1900 */
[----:B---3--:R-:W-:Y:S01]  /*0820*/  @!P0 IMAD.WIDE.U32 R4, R15, 0x4, R4 ;  /* 0x000000040f048825 */ /* 0x008fe200078e0004 */
[----:B------:R-:W2:Y:S04]  /*0830*/  @P1 LDG.E R2, desc[UR4][R2.64+0x4] ;  /* 0x0000040402021981 */ /* 0x000ea8000c1e1900 */
[----:B------:R-:W2:Y:S01]  /*0840*/  @P1 LDG.E R12, desc[UR4][R12.64] ;  /* 0x000000040c0c1981 */ /* 0x000ea2000c1e1900 */
[----:B0-----:R-:W-:-:S03]  /*0850*/  @!P0 IMAD.WIDE R6, R21, 0x4, R6 ;  /* 0x0000000415068825 */ /* 0x001fc600078e0206 */
[----:B------:R-:W3:Y:S04]  /*0860*/  @!P0 LDG.E R5, desc[UR4][R4.64] ;  /* 0x0000000404058981 */ /* 0x000ee8000c1e1900 */
[----:B------:R-:W3:Y:S01]  /*0870*/  @!P0 LDG.E R6, desc[UR4][R6.64] ;  /* 0x0000000406068981 */ /* 0x000ee2000c1e1900 */
[----:B----4-:R-:W-:-:S04]  /*0880*/  @P1 FFMA R11, R11, R14, R24 ;  /* 0x0000000e0b0b1223 */ /* 0x010fc80000000018 */
[----:B--2---:R-:W-:-:S04]  /*0890*/  @P1 FFMA R24, R2, R12, R11 ;  /* 0x0000000c02181223 */ /* 0x004fc8000000000b */
[----:B---3--:R-:W-:-:S07]  /*08a0*/  @!P0 FFMA R24, R5, R6, R24 ;  /* 0x0000000605188223 */ /* 0x008fce0000000018 */
.L_x_10:
[----:B------:R-:W0:Y:S01]  /*08b0*/  LDC.64 R2, c[0x0][0x390] ;  /* 0x0000e400ff027b82 */ /* 0x000e220000000a00 */
[----:B------:R-:W-:-:S04]  /*08c0*/  IMAD R17, R16, R17, R0 ;  /* 0x0000001110117224 */ /* 0x000fc800078e0200 */
[----:B0-----:R-:W-:-:S05]  /*08d0*/  IMAD.WIDE R2, R17, 0x4, R2 ;  /* 0x0000000411027825 */ /* 0x001fca00078e0202 */
[----:B------:R-:W-:Y:S01]  /*08e0*/  STG.E desc[UR4][R2.64], R24 ;  /* 0x0000001802007986 */ /* 0x000fe2000c101904 */
[----:B------:R-:W-:Y:S05]  /*08f0*/  EXIT ;  /* 0x000000000000794d */ /* 0x000fea0003800000 */
.L_x_14:
        /* <DEDUP_REMOVED lines=16> */
.L_x_16:


//--------------------- .nv.shared._Z10tiled_gemmPKfS0_Pfiiiiii --------------------------
	.section	.nv.shared._Z10tiled_gemmPKfS0_Pfiiiiii,"aw",@nobits
	.sectionflags	@""
	.align	16
	.zero		1024


//--------------------- .nv.shared.reserved.0     --------------------------
	.section	.nv.shared.reserved.0,"aw",@nobits
	.weak		__nv_reservedSMEM_offset_0_alias
	.size		__nv_reservedSMEM_offset_0_alias, 0, 64
	.other		__nv_reservedSMEM_offset_0_alias,@"STO_CUDA_RESERVED_SHARED STV_DEFAULT"
__nv_reservedSMEM_offset_0_alias:
	.zero		0
	.zero		64


//--------------------- .nv.shared._Z4gemmPKfS0_Pfiii --------------------------
	.section	.nv.shared._Z4gemmPKfS0_Pfiii,"aw",@nobits
	.sectionflags	@""
	.align	16
	.zero		1024


//--------------------- .nv.constant0._Z10tiled_gemmPKfS0_Pfiiiiii --------------------------
	.section	.nv.constant0._Z10tiled_gemmPKfS0_Pfiiiiii,"a",@progbits
	.sectionflags	@""
	.align	4
.nv.constant0._Z10tiled_gemmPKfS0_Pfiiiiii:
	.zero		944


//--------------------- .nv.constant0._Z4gemmPKfS0_Pfiii --------------------------
	.section	.nv.constant0._Z4gemmPKfS0_Pfiii,"a",@progbits
	.sectionflags	@""
	.align	4
.nv.constant0._Z4gemmPKfS0_Pfiii:
	.zero		932


//--------------------- SYMBOLS --------------------------

	.type		.nv.reservedSmem.offset0,@object
	.size		.nv.reservedSmem.offset0,0x4
	.type		.nv.reservedSmem.cap,@object
	.size		.nv.reservedSmem.cap,0x4
